//
// Generated by NVIDIA NVVM Compiler
//
// Compiler Build ID: CL-36424714
// Cuda compilation tools, release 13.0, V13.0.88
// Based on NVVM 20.0.0
//

.version 9.0
.target sm_100
.address_size 64

	// .globl	_Z4atbtPKdS0_Pdiii

.visible .entry _Z4atbtPKdS0_Pdiii(
	.param .u64 .ptr .align 1 _Z4atbtPKdS0_Pdiii_param_0,
	.param .u64 .ptr .align 1 _Z4atbtPKdS0_Pdiii_param_1,
	.param .u64 .ptr .align 1 _Z4atbtPKdS0_Pdiii_param_2,
	.param .u32 _Z4atbtPKdS0_Pdiii_param_3,
	.param .u32 _Z4atbtPKdS0_Pdiii_param_4,
	.param .u32 _Z4atbtPKdS0_Pdiii_param_5
)
{
	.reg .pred 	%p<13>;
	.reg .b32 	%r<44>;
	.reg .b64 	%rd<39>;
	.reg .b64 	%fd<68>;

	ld.param.u64 	%rd4, [_Z4atbtPKdS0_Pdiii_param_0];
	ld.param.u64 	%rd5, [_Z4atbtPKdS0_Pdiii_param_1];
	ld.param.u64 	%rd3, [_Z4atbtPKdS0_Pdiii_param_2];
	ld.param.u32 	%r20, [_Z4atbtPKdS0_Pdiii_param_3];
	ld.param.u32 	%r21, [_Z4atbtPKdS0_Pdiii_param_4];
	ld.param.u32 	%r22, [_Z4atbtPKdS0_Pdiii_param_5];
	cvta.to.global.u64 	%rd1, %rd5;
	cvta.to.global.u64 	%rd2, %rd4;
	mov.u32 	%r23, %ctaid.y;
	mov.u32 	%r24, %ntid.y;
	mov.u32 	%r25, %tid.y;
	mad.lo.s32 	%r1, %r23, %r24, %r25;
	mov.u32 	%r26, %ctaid.x;
	mov.u32 	%r27, %ntid.x;
	mov.u32 	%r28, %tid.x;
	mad.lo.s32 	%r2, %r26, %r27, %r28;
	setp.ge.s32 	%p1, %r1, %r20;
	setp.ge.s32 	%p2, %r2, %r21;
	or.pred  	%p3, %p1, %p2;
	@%p3 bra 	$L__BB0_14;
	setp.lt.s32 	%p4, %r22, 1;
	mov.f64 	%fd67, 0d0000000000000000;
	@%p4 bra 	$L__BB0_13;
	mul.lo.s32 	%r3, %r22, %r2;
	and.b32  	%r4, %r22, 7;
	setp.lt.u32 	%p5, %r22, 8;
	mov.f64 	%fd67, 0d0000000000000000;
	mov.b32 	%r42, 0;
	@%p5 bra 	$L__BB0_5;
	and.b32  	%r42, %r22, 2147483640;
	neg.s32 	%r40, %r42;
	shl.b32 	%r7, %r20, 3;
	mov.f64 	%fd67, 0d0000000000000000;
	mul.wide.s32 	%rd10, %r20, 8;
	mov.u32 	%r38, %r3;
	mov.u32 	%r39, %r1;
$L__BB0_4:
	.pragma "nounroll";
	mul.wide.s32 	%rd6, %r38, 8;
	add.s64 	%rd7, %rd1, %rd6;
	mul.wide.s32 	%rd8, %r39, 8;
	add.s64 	%rd9, %rd2, %rd8;
	ld.global.f64 	%fd17, [%rd9];
	ld.global.f64 	%fd18, [%rd7];
	fma.rn.f64 	%fd19, %fd17, %fd18, %fd67;
	add.s64 	%rd11, %rd9, %rd10;
	ld.global.f64 	%fd20, [%rd11];
	ld.global.f64 	%fd21, [%rd7+8];
	fma.rn.f64 	%fd22, %fd20, %fd21, %fd19;
	add.s64 	%rd12, %rd11, %rd10;
	ld.global.f64 	%fd23, [%rd12];
	ld.global.f64 	%fd24, [%rd7+16];
	fma.rn.f64 	%fd25, %fd23, %fd24, %fd22;
	add.s64 	%rd13, %rd12, %rd10;
	ld.global.f64 	%fd26, [%rd13];
	ld.global.f64 	%fd27, [%rd7+24];
	fma.rn.f64 	%fd28, %fd26, %fd27, %fd25;
	add.s64 	%rd14, %rd13, %rd10;
	ld.global.f64 	%fd29, [%rd14];
	ld.global.f64 	%fd30, [%rd7+32];
	fma.rn.f64 	%fd31, %fd29, %fd30, %fd28;
	add.s64 	%rd15, %rd14, %rd10;
	ld.global.f64 	%fd32, [%rd15];
	ld.global.f64 	%fd33, [%rd7+40];
	fma.rn.f64 	%fd34, %fd32, %fd33, %fd31;
	add.s64 	%rd16, %rd15, %rd10;
	ld.global.f64 	%fd35, [%rd16];
	ld.global.f64 	%fd36, [%rd7+48];
	fma.rn.f64 	%fd37, %fd35, %fd36, %fd34;
	add.s64 	%rd17, %rd16, %rd10;
	ld.global.f64 	%fd38, [%rd17];
	ld.global.f64 	%fd39, [%rd7+56];
	fma.rn.f64 	%fd67, %fd38, %fd39, %fd37;
	add.s32 	%r40, %r40, 8;
	add.s32 	%r39, %r39, %r7;
	add.s32 	%r38, %r38, 8;
	setp.ne.s32 	%p6, %r40, 0;
	@%p6 bra 	$L__BB0_4;
$L__BB0_5:
	setp.eq.s32 	%p7, %r4, 0;
	@%p7 bra 	$L__BB0_13;
	and.b32  	%r15, %r22, 3;
	setp.lt.u32 	%p8, %r4, 4;
	@%p8 bra 	$L__BB0_8;
	mad.lo.s32 	%r30, %r42, %r20, %r1;
	mul.wide.s32 	%rd18, %r30, 8;
	add.s64 	%rd19, %rd2, %rd18;
	ld.global.f64 	%fd41, [%rd19];
	add.s32 	%r31, %r42, %r3;
	mul.wide.s32 	%rd20, %r31, 8;
	add.s64 	%rd21, %rd1, %rd20;
	ld.global.f64 	%fd42, [%rd21];
	fma.rn.f64 	%fd43, %fd41, %fd42, %fd67;
	mul.wide.s32 	%rd22, %r20, 8;
	add.s64 	%rd23, %rd19, %rd22;
	ld.global.f64 	%fd44, [%rd23];
	ld.global.f64 	%fd45, [%rd21+8];
	fma.rn.f64 	%fd46, %fd44, %fd45, %fd43;
	add.s64 	%rd24, %rd23, %rd22;
	ld.global.f64 	%fd47, [%rd24];
	ld.global.f64 	%fd48, [%rd21+16];
	fma.rn.f64 	%fd49, %fd47, %fd48, %fd46;
	add.s64 	%rd25, %rd24, %rd22;
	ld.global.f64 	%fd50, [%rd25];
	ld.global.f64 	%fd51, [%rd21+24];
	fma.rn.f64 	%fd67, %fd50, %fd51, %fd49;
	add.s32 	%r42, %r42, 4;
$L__BB0_8:
	setp.eq.s32 	%p9, %r15, 0;
	@%p9 bra 	$L__BB0_13;
	setp.eq.s32 	%p10, %r15, 1;
	@%p10 bra 	$L__BB0_11;
	mad.lo.s32 	%r32, %r42, %r20, %r1;
	mul.wide.s32 	%rd26, %r32, 8;
	add.s64 	%rd27, %rd2, %rd26;
	ld.global.f64 	%fd53, [%rd27];
	add.s32 	%r33, %r42, %r3;
	mul.wide.s32 	%rd28, %r33, 8;
	add.s64 	%rd29, %rd1, %rd28;
	ld.global.f64 	%fd54, [%rd29];
	fma.rn.f64 	%fd55, %fd53, %fd54, %fd67;
	mul.wide.s32 	%rd30, %r20, 8;
	add.s64 	%rd31, %rd27, %rd30;
	ld.global.f64 	%fd56, [%rd31];
	ld.global.f64 	%fd57, [%rd29+8];
	fma.rn.f64 	%fd67, %fd56, %fd57, %fd55;
	add.s32 	%r42, %r42, 2;
$L__BB0_11:
	and.b32  	%r34, %r22, 1;
	setp.eq.b32 	%p11, %r34, 1;
	not.pred 	%p12, %p11;
	@%p12 bra 	$L__BB0_13;
	mad.lo.s32 	%r35, %r42, %r20, %r1;
	mul.wide.s32 	%rd32, %r35, 8;
	add.s64 	%rd33, %rd2, %rd32;
	ld.global.f64 	%fd58, [%rd33];
	add.s32 	%r36, %r42, %r3;
	mul.wide.s32 	%rd34, %r36, 8;
	add.s64 	%rd35, %rd1, %rd34;
	ld.global.f64 	%fd59, [%rd35];
	fma.rn.f64 	%fd67, %fd58, %fd59, %fd67;
$L__BB0_13:
	mad.lo.s32 	%r37, %r21, %r1, %r2;
	cvta.to.global.u64 	%rd36, %rd3;
	mul.wide.s32 	%rd37, %r37, 8;
	add.s64 	%rd38, %rd36, %rd37;
	st.global.f64 	[%rd38], %fd67;
$L__BB0_14:
	ret;

}


// ===== COMPILED SASS (sm_100) =====

	.target	sm_100

	.elftype	@"ET_EXEC"


//--------------------- .note.nv.tkinfo           --------------------------
	.section	.note.nv.tkinfo,"",@"SHT_NOTE"
	.sectionflags	@"SHF_NOTE_NV_TKINFO"
	.tkinfo
        /*0018*/ 	.word	0x00000002
        /*0030*/ 	.string	""
        /*0030*/ 	.string	"ptxas"
        /*0030*/ 	.string	"Cuda compilation tools, release 13.0, V13.0.88"
        /*0030*/ 	.string	"Build cuda_13.0.r13.0/compiler.36424714_0"
        /*0030*/ 	.string	"-arch sm_100 -m 64 "



//--------------------- .note.nv.cuinfo           --------------------------
	.section	.note.nv.cuinfo,"",@"SHT_NOTE"
	.sectionflags	@"SHF_NOTE_NV_CUINFO"
        /*0018*/ 	.short	0x0002
        /*001a*/ 	.short	0x0064
        /*001c*/ 	.short	0x0082
	.zero		2


//--------------------- .nv.info                  --------------------------
	.section	.nv.info,"",@"SHT_CUDA_INFO"
	.align	4


	//----- nvinfo : EIATTR_REGCOUNT
	.align		4
        /*0000*/ 	.byte	0x04, 0x2f
        /*0002*/ 	.short	(.L_1 - .L_0)
	.align		4
.L_0:
        /*0004*/ 	.word	index@(_Z4atbtPKdS0_Pdiii)
        /*0008*/ 	.word	0x00000020


	//----- nvinfo : EIATTR_FRAME_SIZE
	.align		4
.L_1:
        /*000c*/ 	.byte	0x04, 0x11
        /*000e*/ 	.short	(.L_3 - .L_2)
	.align		4
.L_2:
        /*0010*/ 	.word	index@(_Z4atbtPKdS0_Pdiii)
        /*0014*/ 	.word	0x00000000


	//----- nvinfo : EIATTR_MIN_STACK_SIZE
	.align		4
.L_3:
        /*0018*/ 	.byte	0x04, 0x12
        /*001a*/ 	.short	(.L_5 - .L_4)
	.align		4
.L_4:
        /*001c*/ 	.word	index@(_Z4atbtPKdS0_Pdiii)
        /*0020*/ 	.word	0x00000000
.L_5:


//--------------------- .nv.compat                --------------------------
	.section	.nv.compat,"",@"SHT_CUDA_COMPAT_INFO"
	.align	4
        /*0000*/ 	.byte	0x02, 0x09, 0x00, 0x00, 0x02, 0x02, 0x01, 0x00, 0x02, 0x05, 0x05, 0x00, 0x03, 0x07, 0x01, 0x01
        /*0010*/ 	.byte	0x02, 0x03, 0x00, 0x00, 0x02, 0x06, 0x01, 0x00, 0x04, 0x0b, 0x08, 0x00, 0x01, 0x00, 0x00, 0x00
        /*0020*/ 	.byte	0x00, 0x00, 0x00, 0x00


//--------------------- .nv.info._Z4atbtPKdS0_Pdiii --------------------------
	.section	.nv.info._Z4atbtPKdS0_Pdiii,"",@"SHT_CUDA_INFO"
	.sectionflags	@""
	.align	4


	//----- nvinfo : EIATTR_CUDA_API_VERSION
	.align		4
        /*0000*/ 	.byte	0x04, 0x37
        /*0002*/ 	.short	(.L_7 - .L_6)
.L_6:
        /*0004*/ 	.word	0x00000082


	//----- nvinfo : EIATTR_KPARAM_INFO
	.align		4
.L_7:
        /*0008*/ 	.byte	0x04, 0x17
        /*000a*/ 	.short	(.L_9 - .L_8)
.L_8:
        /*000c*/ 	.word	0x00000000
        /*0010*/ 	.short	0x0005
        /*0012*/ 	.short	0x0020
        /*0014*/ 	.byte	0x00, 0xf0, 0x11, 0x00


	//----- nvinfo : EIATTR_KPARAM_INFO
	.align		4
.L_9:
        /*0018*/ 	.byte	0x04, 0x17
        /*001a*/ 	.short	(.L_11 - .L_10)
.L_10:
        /*001c*/ 	.word	0x00000000
        /*0020*/ 	.short	0x0004
        /*0022*/ 	.short	0x001c
        /*0024*/ 	.byte	0x00, 0xf0, 0x11, 0x00


	//----- nvinfo : EIATTR_KPARAM_INFO
	.align		4
.L_11:
        /*0028*/ 	.byte	0x04, 0x17
        /*002a*/ 	.short	(.L_13 - .L_12)
.L_12:
        /*002c*/ 	.word	0x00000000
        /*0030*/ 	.short	0x0003
        /*0032*/ 	.short	0x0018
        /*0034*/ 	.byte	0x00, 0xf0, 0x11, 0x00


	//----- nvinfo : EIATTR_KPARAM_INFO
	.align		4
.L_13:
        /*0038*/ 	.byte	0x04, 0x17
        /*003a*/ 	.short	(.L_15 - .L_14)
.L_14:
        /*003c*/ 	.word	0x00000000
        /*0040*/ 	.short	0x0002
        /*0042*/ 	.short	0x0010
        /*0044*/ 	.byte	0x00, 0xf5, 0x21, 0x00


	//----- nvinfo : EIATTR_KPARAM_INFO
	.align		4
.L_15:
        /*0048*/ 	.byte	0x04, 0x17
        /*004a*/ 	.short	(.L_17 - .L_16)
.L_16:
        /*004c*/ 	.word	0x00000000
        /*0050*/ 	.short	0x0001
        /*0052*/ 	.short	0x0008
        /*0054*/ 	.byte	0x00, 0xf5, 0x21, 0x00


	//----- nvinfo : EIATTR_KPARAM_INFO
	.align		4
.L_17:
        /*0058*/ 	.byte	0x04, 0x17
        /*005a*/ 	.short	(.L_19 - .L_18)
.L_18:
        /*005c*/ 	.word	0x00000000
        /*0060*/ 	.short	0x0000
        /*0062*/ 	.short	0x0000
        /*0064*/ 	.byte	0x00, 0xf5, 0x21, 0x00


	//----- nvinfo : EIATTR_SPARSE_MMA_MASK
	.align		4
.L_19:
        /*0068*/ 	.byte	0x03, 0x50
        /*006a*/ 	.short	0x0000


	//----- nvinfo : EIATTR_MAXREG_COUNT
	.align		4
        /*006c*/ 	.byte	0x03, 0x1b
        /*006e*/ 	.short	0x00ff


	//----- nvinfo : EIATTR_MERCURY_ISA_VERSION
	.align		4
        /*0070*/ 	.byte	0x03, 0x5f
        /*0072*/ 	.short	0x0101


	//----- nvinfo : EIATTR_VRC_CTA_INIT_COUNT
	.align		4
        /*0074*/ 	.byte	0x02, 0x4a
	.zero		1
	.zero		1


	//----- nvinfo : EIATTR_EXIT_INSTR_OFFSETS
	.align		4
        /*0078*/ 	.byte	0x04, 0x1c
        /*007a*/ 	.short	(.L_21 - .L_20)


	//   ....[0]....
.L_20:
        /*007c*/ 	.word	0x000000c0


	//   ....[1]....
        /*0080*/ 	.word	0x00000800


	//----- nvinfo : EIATTR_CBANK_PARAM_SIZE
	.align		4
.L_21:
        /*0084*/ 	.byte	0x03, 0x19
        /*0086*/ 	.short	0x0024


	//----- nvinfo : EIATTR_PARAM_CBANK
	.align		4
        /*0088*/ 	.byte	0x04, 0x0a
        /*008a*/ 	.short	(.L_23 - .L_22)
	.align		4
.L_22:
        /*008c*/ 	.word	index@(.nv.constant0._Z4atbtPKdS0_Pdiii)
        /*0090*/ 	.short	0x0380
        /*0092*/ 	.short	0x0024


	//----- nvinfo : EIATTR_SW_WAR
	.align		4
.L_23:
        /*0094*/ 	.byte	0x04, 0x36
        /*0096*/ 	.short	(.L_25 - .L_24)
.L_24:
        /*0098*/ 	.word	0x00000008
.L_25:


//--------------------- .nv.callgraph             --------------------------
	.section	.nv.callgraph,"",@"SHT_CUDA_CALLGRAPH"
	.align	4
	.sectionentsize	8
	.align		4
        /*0000*/ 	.word	0x00000000
	.align		4
        /*0004*/ 	.word	0xffffffff
	.align		4
        /*0008*/ 	.word	0x00000000
	.align		4
        /*000c*/ 	.word	0xfffffffe
	.align		4
        /*0010*/ 	.word	0x00000000
	.align		4
        /*0014*/ 	.word	0xfffffffd
	.align		4
        /*0018*/ 	.word	0x00000000
	.align		4
        /*001c*/ 	.word	0xfffffffc


//--------------------- .text._Z4atbtPKdS0_Pdiii  --------------------------
	.section	.text._Z4atbtPKdS0_Pdiii,"ax",@progbits
	.align	128
        .global         _Z4atbtPKdS0_Pdiii
        .type           _Z4atbtPKdS0_Pdiii,@function
        .size           _Z4atbtPKdS0_Pdiii,(.L_x_5 - _Z4atbtPKdS0_Pdiii)
        .other          _Z4atbtPKdS0_Pdiii,@"STO_CUDA_ENTRY STV_DEFAULT"
_Z4atbtPKdS0_Pdiii:
.text._Z4atbtPKdS0_Pdiii:
[----:B------:R-:W-:Y:S01]  /*0000*/  LDC R1, c[0x0][0x37c] ;  /* 0x0000df00ff017b82 */ /* 0x000fe20000000800 */
[----:B------:R-:W0:Y:S07]  /*0010*/  S2R R5, SR_TID.X ;  /* 0x0000000000057919 */ /* 0x000e2e0000002100 */
[----:B------:R-:W1:Y:S01]  /*0020*/  LDC R3, c[0x0][0x364] ;  /* 0x0000d900ff037b82 */ /* 0x000e620000000800 */
[----:B------:R-:W1:Y:S07]  /*0030*/  S2R R2, SR_TID.Y ;  /* 0x0000000000027919 */ /* 0x000e6e0000002200 */
[----:B------:R-:W0:Y:S08]  /*0040*/  S2UR UR5, SR_CTAID.X ;  /* 0x00000000000579c3 */ /* 0x000e300000002500 */
[----:B------:R-:W0:Y:S08]  /*0050*/  LDC R0, c[0x0][0x360] ;  /* 0x0000d800ff007b82 */ /* 0x000e300000000800 */
[----:B------:R-:W1:Y:S08]  /*0060*/  S2UR UR4, SR_CTAID.Y ;  /* 0x00000000000479c3 */ /* 0x000e700000002600 */
[----:B------:R-:W2:Y:S01]  /*0070*/  LDC.64 R8, c[0x0][0x398] ;  /* 0x0000e600ff087b82 */ /* 0x000ea20000000a00 */
[----:B0-----:R-:W-:-:S02]  /*0080*/  IMAD R0, R0, UR5, R5 ;  /* 0x0000000500007c24 */ /* 0x001fc4000f8e0205 */
[----:B-1----:R-:W-:-:S03]  /*0090*/  IMAD R3, R3, UR4, R2 ;  /* 0x0000000403037c24 */ /* 0x002fc6000f8e0202 */
[----:B--2---:R-:W-:-:S04]  /*00a0*/  ISETP.GE.AND P0, PT, R0, R9, PT ;  /* 0x000000090000720c */ /* 0x004fc80003f06270 */
[----:B------:R-:W-:-:S13]  /*00b0*/  ISETP.GE.OR P0, PT, R3, R8, P0 ;  /* 0x000000080300720c */ /* 0x000fda0000706670 */
[----:B------:R-:W-:Y:S05]  /*00c0*/  @P0 EXIT ;  /* 0x000000000000094d */ /* 0x000fea0003800000 */
[----:B------:R-:W0:Y:S01]  /*00d0*/  LDC R5, c[0x0][0x3a0] ;  /* 0x0000e800ff057b82 */ /* 0x000e220000000800 */
[----:B------:R-:W1:Y:S01]  /*00e0*/  LDCU.64 UR4, c[0x0][0x358] ;  /* 0x00006b00ff0477ac */ /* 0x000e620008000a00 */
[----:B------:R-:W-:Y:S02]  /*00f0*/  CS2R R14, SRZ ;  /* 0x00000000000e7805 */ /* 0x000fe4000001ff00 */
[----:B0-----:R-:W-:-:S13]  /*0100*/  ISETP.GE.AND P0, PT, R5, 0x1, PT ;  /* 0x000000010500780c */ /* 0x001fda0003f06270 */
[----:B-1----:R-:W-:Y:S05]  /*0110*/  @!P0 BRA `(.L_x_0) ;  /* 0x0000000400a88947 */ /* 0x002fea0003800000 */
[C---:B------:R-:W-:Y:S01]  /*0120*/  ISETP.GE.U32.AND P1, PT, R5.reuse, 0x8, PT ;  /* 0x000000080500780c */ /* 0x040fe20003f26070 */
[----:B------:R-:W-:Y:S01]  /*0130*/  HFMA2 R7, -RZ, RZ, 0, 0 ;  /* 0x00000000ff077431 */ /* 0x000fe200000001ff */
[----:B------:R-:W-:Y:S01]  /*0140*/  LOP3.LUT R4, R5, 0x7, RZ, 0xc0, !PT ;  /* 0x0000000705047812 */ /* 0x000fe200078ec0ff */
[----:B------:R-:W-:Y:S01]  /*0150*/  IMAD R6, R0, R5, RZ ;  /* 0x0000000500067224 */ /* 0x000fe200078e02ff */
[----:B------:R-:W-:Y:S02]  /*0160*/  CS2R R14, SRZ ;  /* 0x00000000000e7805 */ /* 0x000fe4000001ff00 */
[----:B------:R-:W-:-:S07]  /*0170*/  ISETP.NE.AND P0, PT, R4, RZ, PT ;  /* 0x000000ff0400720c */ /* 0x000fce0003f05270 */
[----:B------:R-:W-:Y:S06]  /*0180*/  @!P1 BRA `(.L_x_1) ;  /* 0x0000000000b49947 */ /* 0x000fec0003800000 */
[----:B------:R-:W-:Y:S02]  /*0190*/  LOP3.LUT R7, R5, 0x7ffffff8, RZ, 0xc0, !PT ;  /* 0x7ffffff805077812 */ /* 0x000fe400078ec0ff */
[----:B------:R-:W-:Y:S02]  /*01a0*/  CS2R R14, SRZ ;  /* 0x00000000000e7805 */ /* 0x000fe4000001ff00 */
[----:B------:R-:W-:Y:S02]  /*01b0*/  MOV R2, R6 ;  /* 0x0000000600027202 */ /* 0x000fe40000000f00 */
[----:B------:R-:W-:Y:S02]  /*01c0*/  MOV R27, R3 ;  /* 0x00000003001b7202 */ /* 0x000fe40000000f00 */
[----:B------:R-:W-:-:S07]  /*01d0*/  IADD3 R26, PT, PT, -R7, RZ, RZ ;  /* 0x000000ff071a7210 */ /* 0x000fce0007ffe1ff */
.L_x_2:
[----:B------:R-:W0:Y:S08]  /*01e0*/  LDC.64 R24, c[0x0][0x388] ;  /* 0x0000e200ff187b82 */ /* 0x000e300000000a00 */
[----:B------:R-:W1:Y:S01]  /*01f0*/  LDC.64 R20, c[0x0][0x380] ;  /* 0x0000e000ff147b82 */ /* 0x000e620000000a00 */
[----:B0-----:R-:W-:-:S05]  /*0200*/  IMAD.WIDE R24, R2, 0x8, R24 ;  /* 0x0000000802187825 */ /* 0x001fca00078e0218 */
[----:B------:R-:W2:Y:S01]  /*0210*/  LDG.E.64 R18, desc[UR4][R24.64] ;  /* 0x0000000418127981 */ /* 0x000ea2000c1e1b00 */
[----:B-1----:R-:W-:-:S03]  /*0220*/  IMAD.WIDE R20, R27, 0x8, R20 ;  /* 0x000000081b147825 */ /* 0x002fc600078e0214 */
[----:B------:R-:W3:Y:S04]  /*0230*/  LDG.E.64 R16, desc[UR4][R24.64+0x8] ;  /* 0x0000080418107981 */ /* 0x000ee8000c1e1b00 */
[----:B------:R-:W2:Y:S01]  /*0240*/  LDG.E.64 R12, desc[UR4][R20.64] ;  /* 0x00000004140c7981 */ /* 0x000ea2000c1e1b00 */
[----:B------:R-:W-:-:S05]  /*0250*/  IMAD.WIDE R28, R8, 0x8, R20 ;  /* 0x00000008081c7825 */ /* 0x000fca00078e0214 */
[----:B------:R-:W3:Y:S01]  /*0260*/  LDG.E.64 R10, desc[UR4][R28.64] ;  /* 0x000000041c0a7981 */ /* 0x000ee2000c1e1b00 */
[----:B------:R-:W-:Y:S01]  /*0270*/  IMAD.WIDE R22, R8, 0x8, R28 ;  /* 0x0000000808167825 */ /* 0x000fe200078e021c */
[----:B--2---:R-:W-:Y:S02]  /*0280*/  DFMA R18, R12, R18, R14 ;  /* 0x000000120c12722b */ /* 0x004fe4000000000e */
[----:B------:R-:W2:Y:S04]  /*0290*/  LDG.E.64 R12, desc[UR4][R24.64+0x10] ;  /* 0x00001004180c7981 */ /* 0x000ea8000c1e1b00 */
[----:B------:R0:W2:Y:S02]  /*02a0*/  LDG.E.64 R14, desc[UR4][R22.64] ;  /* 0x00000004160e7981 */ /* 0x0000a4000c1e1b00 */
[----:B---3--:R-:W-:-:S02]  /*02b0*/  DFMA R16, R10, R16, R18 ;  /* 0x000000100a10722b */ /* 0x008fc40000000012 */
[----:B------:R-:W3:Y:S01]  /*02c0*/  LDG.E.64 R18, desc[UR4][R24.64+0x18] ;  /* 0x0000180418127981 */ /* 0x000ee2000c1e1b00 */
[----:B0-----:R-:W-:-:S05]  /*02d0*/  IMAD.WIDE R22, R8, 0x8, R22 ;  /* 0x0000000808167825 */ /* 0x001fca00078e0216 */
[----:B------:R-:W3:Y:S01]  /*02e0*/  LDG.E.64 R10, desc[UR4][R22.64] ;  /* 0x00000004160a7981 */ /* 0x000ee2000c1e1b00 */
[C---:B------:R-:W-:Y:S01]  /*02f0*/  IMAD.WIDE R20, R8.reuse, 0x8, R22 ;  /* 0x0000000808147825 */ /* 0x040fe200078e0216 */
[----:B--2---:R-:W-:Y:S02]  /*0300*/  DFMA R12, R14, R12, R16 ;  /* 0x0000000c0e0c722b */ /* 0x004fe40000000010 */
[----:B------:R-:W2:Y:S04]  /*0310*/  LDG.E.64 R22, desc[UR4][R24.64+0x38] ;  /* 0x0000380418167981 */ /* 0x000ea8000c1e1b00 */
[----:B------:R-:W4:Y:S04]  /*0320*/  LDG.E.64 R14, desc[UR4][R24.64+0x20] ;  /* 0x00002004180e7981 */ /* 0x000f28000c1e1b00 */
[----:B------:R-:W4:Y:S01]  /*0330*/  LDG.E.64 R16, desc[UR4][R20.64] ;  /* 0x0000000414107981 */ /* 0x000f22000c1e1b00 */
[----:B------:R-:W-:Y:S01]  /*0340*/  IMAD.WIDE R28, R8, 0x8, R20 ;  /* 0x00000008081c7825 */ /* 0x000fe200078e0214 */
[----:B---3--:R-:W-:-:S02]  /*0350*/  DFMA R18, R10, R18, R12 ;  /* 0x000000120a12722b */ /* 0x008fc4000000000c */
[----:B------:R-:W3:Y:S04]  /*0360*/  LDG.E.64 R10, desc[UR4][R24.64+0x28] ;  /* 0x00002804180a7981 */ /* 0x000ee8000c1e1b00 */
[----:B------:R0:W3:Y:S02]  /*0370*/  LDG.E.64 R12, desc[UR4][R28.64] ;  /* 0x000000041c0c7981 */ /* 0x0000e4000c1e1b00 */
[----:B0-----:R-:W-:-:S04]  /*0380*/  IMAD.WIDE R28, R8, 0x8, R28 ;  /* 0x00000008081c7825 */ /* 0x001fc800078e021c */
[----:B------:R-:W-:-:S06]  /*0390*/  IMAD.WIDE R20, R8, 0x8, R28 ;  /* 0x0000000808147825 */ /* 0x000fcc00078e021c */
[----:B------:R-:W2:Y:S01]  /*03a0*/  LDG.E.64 R20, desc[UR4][R20.64] ;  /* 0x0000000414147981 */ /* 0x000ea2000c1e1b00 */
[----:B----4-:R-:W-:-:S03]  /*03b0*/  DFMA R14, R16, R14, R18 ;  /* 0x0000000e100e722b */ /* 0x010fc60000000012 */
[----:B------:R-:W4:Y:S04]  /*03c0*/  LDG.E.64 R16, desc[UR4][R24.64+0x30] ;  /* 0x0000300418107981 */ /* 0x000f28000c1e1b00 */
[----:B------:R-:W4:Y:S01]  /*03d0*/  LDG.E.64 R18, desc[UR4][R28.64] ;  /* 0x000000041c127981 */ /* 0x000f22000c1e1b00 */
[----:B------:R-:W-:Y:S01]  /*03e0*/  IADD3 R26, PT, PT, R26, 0x8, RZ ;  /* 0x000000081a1a7810 */ /* 0x000fe20007ffe0ff */
[----:B---3--:R-:W-:-:S03]  /*03f0*/  DFMA R10, R12, R10, R14 ;  /* 0x0000000a0c0a722b */ /* 0x008fc6000000000e */
[----:B------:R-:W-:Y:S02]  /*0400*/  ISETP.NE.AND P1, PT, R26, RZ, PT ;  /* 0x000000ff1a00720c */ /* 0x000fe40003f25270 */
[----:B------:R-:W-:Y:S02]  /*0410*/  IADD3 R2, PT, PT, R2, 0x8, RZ ;  /* 0x0000000802027810 */ /* 0x000fe40007ffe0ff */
[----:B------:R-:W-:Y:S01]  /*0420*/  LEA R27, R8, R27, 0x3 ;  /* 0x0000001b081b7211 */ /* 0x000fe200078e18ff */
[----:B----4-:R-:W-:-:S08]  /*0430*/  DFMA R10, R18, R16, R10 ;  /* 0x00000010120a722b */ /* 0x010fd0000000000a */
[----:B--2---:R-:W-:Y:S01]  /*0440*/  DFMA R14, R20, R22, R10 ;  /* 0x00000016140e722b */ /* 0x004fe2000000000a */
[----:B------:R-:W-:Y:S10]  /*0450*/  @P1 BRA `(.L_x_2) ;  /* 0xfffffffc00601947 */ /* 0x000ff4000383ffff */
.L_x_1:
[----:B------:R-:W-:Y:S05]  /*0460*/  @!P0 BRA `(.L_x_0) ;  /* 0x0000000000d48947 */ /* 0x000fea0003800000 */
[----:B------:R-:W-:Y:S02]  /*0470*/  ISETP.GE.U32.AND P0, PT, R4, 0x4, PT ;  /* 0x000000040400780c */ /* 0x000fe40003f06070 */
[----:B------:R-:W-:-:S04]  /*0480*/  LOP3.LUT R2, R5, 0x3, RZ, 0xc0, !PT ;  /* 0x0000000305027812 */ /* 0x000fc800078ec0ff */
[----:B------:R-:W-:-:S07]  /*0490*/  ISETP.NE.AND P1, PT, R2, RZ, PT ;  /* 0x000000ff0200720c */ /* 0x000fce0003f25270 */
[----:B------:R-:W-:Y:S06]  /*04a0*/  @!P0 BRA `(.L_x_3) ;  /* 0x0000000000588947 */ /* 0x000fec0003800000 */
[----:B------:R-:W0:Y:S01]  /*04b0*/  LDC.64 R12, c[0x0][0x380] ;  /* 0x0000e000ff0c7b82 */ /* 0x000e220000000a00 */
[----:B------:R-:W-:Y:S01]  /*04c0*/  IADD3 R17, PT, PT, R6, R7, RZ ;  /* 0x0000000706117210 */ /* 0x000fe20007ffe0ff */
[----:B------:R-:W-:-:S06]  /*04d0*/  IMAD R11, R7, R8, R3 ;  /* 0x00000008070b7224 */ /* 0x000fcc00078e0203 */
[----:B------:R-:W1:Y:S01]  /*04e0*/  LDC.64 R28, c[0x0][0x388] ;  /* 0x0000e200ff1c7b82 */ /* 0x000e620000000a00 */
[----:B0-----:R-:W-:-:S05]  /*04f0*/  IMAD.WIDE R12, R11, 0x8, R12 ;  /* 0x000000080b0c7825 */ /* 0x001fca00078e020c */
[----:B------:R-:W2:Y:S01]  /*0500*/  LDG.E.64 R26, desc[UR4][R12.64] ;  /* 0x000000040c1a7981 */ /* 0x000ea2000c1e1b00 */
[----:B-1----:R-:W-:-:S05]  /*0510*/  IMAD.WIDE R28, R17, 0x8, R28 ;  /* 0x00000008111c7825 */ /* 0x002fca00078e021c */
[----:B------:R-:W2:Y:S01]  /*0520*/  LDG.E.64 R10, desc[UR4][R28.64] ;  /* 0x000000041c0a7981 */ /* 0x000ea2000c1e1b00 */
[----:B------:R-:W-:-:S03]  /*0530*/  IMAD.WIDE R18, R8, 0x8, R12 ;  /* 0x0000000808127825 */ /* 0x000fc600078e020c */
[----:B------:R-:W3:Y:S04]  /*0540*/  LDG.E.64 R12, desc[UR4][R28.64+0x8] ;  /* 0x000008041c0c7981 */ /* 0x000ee8000c1e1b00 */
[----:B------:R-:W3:Y:S01]  /*0550*/  LDG.E.64 R16, desc[UR4][R18.64] ;  /* 0x0000000412107981 */ /* 0x000ee2000c1e1b00 */
[----:B------:R-:W-:-:S05]  /*0560*/  IMAD.WIDE R22, R8, 0x8, R18 ;  /* 0x0000000808167825 */ /* 0x000fca00078e0212 */
[----:B------:R-:W4:Y:S01]  /*0570*/  LDG.E.64 R20, desc[UR4][R22.64] ;  /* 0x0000000416147981 */ /* 0x000f22000c1e1b00 */
[----:B------:R-:W-:-:S03]  /*0580*/  IMAD.WIDE R24, R8, 0x8, R22 ;  /* 0x0000000808187825 */ /* 0x000fc600078e0216 */
[----:B------:R-:W4:Y:S04]  /*0590*/  LDG.E.64 R18, desc[UR4][R28.64+0x10] ;  /* 0x000010041c127981 */ /* 0x000f28000c1e1b00 */
[----:B------:R-:W5:Y:S04]  /*05a0*/  LDG.E.64 R24, desc[UR4][R24.64] ;  /* 0x0000000418187981 */ /* 0x000f68000c1e1b00 */
[----:B------:R-:W5:Y:S01]  /*05b0*/  LDG.E.64 R22, desc[UR4][R28.64+0x18] ;  /* 0x000018041c167981 */ /* 0x000f62000c1e1b00 */
[----:B------:R-:W-:Y:S01]  /*05c0*/  IADD3 R7, PT, PT, R7, 0x4, RZ ;  /* 0x0000000407077810 */ /* 0x000fe20007ffe0ff */
[----:B--2---:R-:W-:-:S08]  /*05d0*/  DFMA R10, R26, R10, R14 ;  /* 0x0000000a1a0a722b */ /* 0x004fd0000000000e */
[----:B---3--:R-:W-:-:S08]  /*05e0*/  DFMA R10, R16, R12, R10 ;  /* 0x0000000c100a722b */ /* 0x008fd0000000000a */
[----:B----4-:R-:W-:-:S08]  /*05f0*/  DFMA R10, R20, R18, R10 ;  /* 0x00000012140a722b */ /* 0x010fd0000000000a */
[----:B-----5:R-:W-:-:S11]  /*0600*/  DFMA R14, R24, R22, R10 ;  /* 0x00000016180e722b */ /* 0x020fd6000000000a */
.L_x_3:
[----:B------:R-:W-:Y:S05]  /*0610*/  @!P1 BRA `(.L_x_0) ;  /* 0x0000000000689947 */ /* 0x000fea0003800000 */
[----:B------:R-:W0:Y:S01]  /*0620*/  LDC.64 R16, c[0x0][0x380] ;  /* 0x0000e000ff107b82 */ /* 0x000e220000000a00 */
[----:B------:R-:W-:Y:S02]  /*0630*/  ISETP.NE.AND P0, PT, R2, 0x1, PT ;  /* 0x000000010200780c */ /* 0x000fe40003f05270 */
[----:B------:R-:W-:-:S04]  /*0640*/  LOP3.LUT R5, R5, 0x1, RZ, 0xc0, !PT ;  /* 0x0000000105057812 */ /* 0x000fc800078ec0ff */
[----:B------:R-:W-:Y:S01]  /*0650*/  ISETP.NE.U32.AND P1, PT, R5, 0x1, PT ;  /* 0x000000010500780c */ /* 0x000fe20003f25070 */
[----:B------:R-:W1:Y:S06]  /*0660*/  LDC.64 R20, c[0x0][0x388] ;  /* 0x0000e200ff147b82 */ /* 0x000e6c0000000a00 */
[----:B------:R-:W-:Y:S01]  /*0670*/  @P0 IADD3 R19, PT, PT, R6, R7, RZ ;  /* 0x0000000706130210 */ /* 0x000fe20007ffe0ff */
[C---:B------:R-:W-:Y:S01]  /*0680*/  @P0 IMAD R23, R7.reuse, R8, R3 ;  /* 0x0000000807170224 */ /* 0x040fe200078e0203 */
[----:B------:R-:W2:Y:S01]  /*0690*/  LDC.64 R12, c[0x0][0x380] ;  /* 0x0000e000ff0c7b82 */ /* 0x000ea20000000a00 */
[----:B------:R-:W-:-:S07]  /*06a0*/  @P0 IADD3 R7, PT, PT, R7, 0x2, RZ ;  /* 0x0000000207070810 */ /* 0x000fce0007ffe0ff */
[----:B------:R-:W3:Y:S01]  /*06b0*/  LDC.64 R10, c[0x0][0x388] ;  /* 0x0000e200ff0a7b82 */ /* 0x000ee20000000a00 */
[----:B0-----:R-:W-:-:S05]  /*06c0*/  @P0 IMAD.WIDE R22, R23, 0x8, R16 ;  /* 0x0000000817160825 */ /* 0x001fca00078e0210 */
[----:B------:R-:W4:Y:S01]  /*06d0*/  @P0 LDG.E.64 R16, desc[UR4][R22.64] ;  /* 0x0000000416100981 */ /* 0x000f22000c1e1b00 */
[----:B-1----:R-:W-:-:S05]  /*06e0*/  @P0 IMAD.WIDE R20, R19, 0x8, R20 ;  /* 0x0000000813140825 */ /* 0x002fca00078e0214 */
[----:B------:R-:W4:Y:S01]  /*06f0*/  @P0 LDG.E.64 R4, desc[UR4][R20.64] ;  /* 0x0000000414040981 */ /* 0x000f22000c1e1b00 */
[----:B------:R-:W-:Y:S01]  /*0700*/  @P0 IMAD.WIDE R18, R8, 0x8, R22 ;  /* 0x0000000808120825 */ /* 0x000fe200078e0216 */
[----:B------:R-:W-:-:S03]  /*0710*/  @!P1 IADD3 R27, PT, PT, R6, R7, RZ ;  /* 0x00000007061b9210 */ /* 0x000fc60007ffe0ff */
[----:B------:R-:W-:Y:S02]  /*0720*/  @!P1 IMAD R25, R7, R8, R3 ;  /* 0x0000000807199224 */ /* 0x000fe400078e0203 */
[----:B------:R-:W5:Y:S02]  /*0730*/  @P0 LDG.E.64 R6, desc[UR4][R20.64+0x8] ;  /* 0x0000080414060981 */ /* 0x000f64000c1e1b00 */
[----:B--2---:R-:W-:Y:S02]  /*0740*/  @!P1 IMAD.WIDE R12, R25, 0x8, R12 ;  /* 0x00000008190c9825 */ /* 0x004fe400078e020c */
[----:B------:R-:W5:Y:S02]  /*0750*/  @P0 LDG.E.64 R18, desc[UR4][R18.64] ;  /* 0x0000000412120981 */ /* 0x000f64000c1e1b00 */
[----:B---3--:R-:W-:Y:S02]  /*0760*/  @!P1 IMAD.WIDE R10, R27, 0x8, R10 ;  /* 0x000000081b0a9825 */ /* 0x008fe400078e020a */
[----:B------:R-:W2:Y:S04]  /*0770*/  @!P1 LDG.E.64 R12, desc[UR4][R12.64] ;  /* 0x000000040c0c9981 */ /* 0x000ea8000c1e1b00 */
[----:B------:R-:W2:Y:S01]  /*0780*/  @!P1 LDG.E.64 R10, desc[UR4][R10.64] ;  /* 0x000000040a0a9981 */ /* 0x000ea2000c1e1b00 */
[----:B----4-:R-:W-:-:S08]  /*0790*/  @P0 DFMA R4, R16, R4, R14 ;  /* 0x000000041004022b */ /* 0x010fd0000000000e */
[----:B-----5:R-:W-:-:S08]  /*07a0*/  @P0 DFMA R14, R18, R6, R4 ;  /* 0x00000006120e022b */ /* 0x020fd00000000004 */
[----:B--2---:R-:W-:-:S11]  /*07b0*/  @!P1 DFMA R14, R12, R10, R14 ;  /* 0x0000000a0c0e922b */ /* 0x004fd6000000000e */
.L_x_0:
[----:B------:R-:W0:Y:S01]  /*07c0*/  LDC.64 R4, c[0x0][0x390] ;  /* 0x0000e400ff047b82 */ /* 0x000e220000000a00 */
[----:B------:R-:W-:-:S04]  /*07d0*/  IMAD R3, R3, R9, R0 ;  /* 0x0000000903037224 */ /* 0x000fc800078e0200 */
[----:B0-----:R-:W-:-:S05]  /*07e0*/  IMAD.WIDE R2, R3, 0x8, R4 ;  /* 0x0000000803027825 */ /* 0x001fca00078e0204 */
[----:B------:R-:W-:Y:S01]  /*07f0*/  STG.E.64 desc[UR4][R2.64], R14 ;  /* 0x0000000e02007986 */ /* 0x000fe2000c101b04 */
[----:B------:R-:W-:Y:S05]  /*0800*/  EXIT ;  /* 0x000000000000794d */ /* 0x000fea0003800000 */
.L_x_4:
[----:B------:R-:W-:-:S00]  /*0810*/  BRA `(.L_x_4) ;  /* 0xfffffffc00fc7947 */ /* 0x000fc0000383ffff */
[----:B------:R-:W-:-:S00]  /*0820*/  NOP ;  /* 0x0000000000007918 */ /* 0x000fc00000000000 */
        /* <DEDUP_REMOVED lines=13> */
.L_x_5:


//--------------------- .nv.shared.reserved.0     --------------------------
	.section	.nv.shared.reserved.0,"aw",@nobits
	.weak		__nv_reservedSMEM_offset_0_alias
	.size		__nv_reservedSMEM_offset_0_alias, 0, 64
	.other		__nv_reservedSMEM_offset_0_alias,@"STO_CUDA_RESERVED_SHARED STV_DEFAULT"
__nv_reservedSMEM_offset_0_alias:
	.zero		0
	.zero		64


//--------------------- .nv.constant0._Z4atbtPKdS0_Pdiii --------------------------
	.section	.nv.constant0._Z4atbtPKdS0_Pdiii,"a",@progbits
	.sectionflags	@""
	.align	4
.nv.constant0._Z4atbtPKdS0_Pdiii:
	.zero		932


//--------------------- SYMBOLS --------------------------

	.type		.nv.reservedSmem.offset0,@object
	.size		.nv.reservedSmem.offset0,0x4
